//
// Generated by NVIDIA NVVM Compiler
//
// Compiler Build ID: CL-36424714
// Cuda compilation tools, release 13.0, V13.0.88
// Based on NVVM 20.0.0
//

.version 9.0
.target sm_100
.address_size 64

	// .globl	_Z18sumCommSingleBlockPKiPii
// _ZZ18sumCommSingleBlockPKiPiiE1r has been demoted

.visible .entry _Z18sumCommSingleBlockPKiPii(
	.param .u64 .ptr .align 1 _Z18sumCommSingleBlockPKiPii_param_0,
	.param .u64 .ptr .align 1 _Z18sumCommSingleBlockPKiPii_param_1,
	.param .u32 _Z18sumCommSingleBlockPKiPii_param_2
)
{
	.reg .pred 	%p<5>;
	.reg .b32 	%r<20>;
	.reg .b64 	%rd<7>;
	// demoted variable
	.shared .align 4 .b8 _ZZ18sumCommSingleBlockPKiPiiE1r[4096];
	ld.param.u64 	%rd2, [_Z18sumCommSingleBlockPKiPii_param_0];
	ld.param.u64 	%rd1, [_Z18sumCommSingleBlockPKiPii_param_1];
	cvta.to.global.u64 	%rd3, %rd2;
	mov.u32 	%r1, %tid.x;
	mul.wide.u32 	%rd4, %r1, 4;
	add.s64 	%rd5, %rd3, %rd4;
	ld.global.u32 	%r6, [%rd5];
	mul.lo.s32 	%r7, %r6, 10;
	shl.b32 	%r8, %r1, 2;
	mov.u32 	%r9, _ZZ18sumCommSingleBlockPKiPiiE1r;
	add.s32 	%r2, %r9, %r8;
	st.shared.u32 	[%r2], %r7;
	bar.sync 	0;
	mov.u32 	%r3, %ntid.x;
	setp.lt.u32 	%p1, %r3, 2;
	@%p1 bra 	$L__BB0_5;
	mov.b32 	%r19, 1;
$L__BB0_2:
	shl.b32 	%r5, %r19, 1;
	add.s32 	%r11, %r5, -1;
	and.b32  	%r12, %r11, %r1;
	setp.ne.s32 	%p2, %r12, 0;
	@%p2 bra 	$L__BB0_4;
	shl.b32 	%r13, %r19, 2;
	add.s32 	%r14, %r2, %r13;
	ld.shared.u32 	%r15, [%r14];
	ld.shared.u32 	%r16, [%r2];
	add.s32 	%r17, %r16, %r15;
	st.shared.u32 	[%r2], %r17;
$L__BB0_4:
	bar.sync 	0;
	setp.lt.u32 	%p3, %r5, %r3;
	mov.u32 	%r19, %r5;
	@%p3 bra 	$L__BB0_2;
$L__BB0_5:
	setp.ne.s32 	%p4, %r1, 0;
	@%p4 bra 	$L__BB0_7;
	ld.shared.u32 	%r18, [_ZZ18sumCommSingleBlockPKiPiiE1r];
	cvta.to.global.u64 	%rd6, %rd1;
	st.global.u32 	[%rd6], %r18;
$L__BB0_7:
	ret;

}


// ===== COMPILED SASS (sm_100) =====

	.target	sm_100

	.elftype	@"ET_EXEC"


//--------------------- .note.nv.tkinfo           --------------------------
	.section	.note.nv.tkinfo,"",@"SHT_NOTE"
	.sectionflags	@"SHF_NOTE_NV_TKINFO"
	.tkinfo
        /*0018*/ 	.word	0x00000002
        /*0030*/ 	.string	""
        /*0030*/ 	.string	"ptxas"
        /*0030*/ 	.string	"Cuda compilation tools, release 13.0, V13.0.88"
        /*0030*/ 	.string	"Build cuda_13.0.r13.0/compiler.36424714_0"
        /*0030*/ 	.string	"-arch sm_100 -m 64 "



//--------------------- .note.nv.cuinfo           --------------------------
	.section	.note.nv.cuinfo,"",@"SHT_NOTE"
	.sectionflags	@"SHF_NOTE_NV_CUINFO"
        /*0018*/ 	.short	0x0002
        /*001a*/ 	.short	0x0064
        /*001c*/ 	.short	0x0082
	.zero		2


//--------------------- .nv.info                  --------------------------
	.section	.nv.info,"",@"SHT_CUDA_INFO"
	.align	4


	//----- nvinfo : EIATTR_REGCOUNT
	.align		4
        /*0000*/ 	.byte	0x04, 0x2f
        /*0002*/ 	.short	(.L_1 - .L_0)
	.align		4
.L_0:
        /*0004*/ 	.word	index@(_Z18sumCommSingleBlockPKiPii)
        /*0008*/ 	.word	0x0000000a


	//----- nvinfo : EIATTR_FRAME_SIZE
	.align		4
.L_1:
        /*000c*/ 	.byte	0x04, 0x11
        /*000e*/ 	.short	(.L_3 - .L_2)
	.align		4
.L_2:
        /*0010*/ 	.word	index@(_Z18sumCommSingleBlockPKiPii)
        /*0014*/ 	.word	0x00000000


	//----- nvinfo : EIATTR_MIN_STACK_SIZE
	.align		4
.L_3:
        /*0018*/ 	.byte	0x04, 0x12
        /*001a*/ 	.short	(.L_5 - .L_4)
	.align		4
.L_4:
        /*001c*/ 	.word	index@(_Z18sumCommSingleBlockPKiPii)
        /*0020*/ 	.word	0x00000000
.L_5:


//--------------------- .nv.compat                --------------------------
	.section	.nv.compat,"",@"SHT_CUDA_COMPAT_INFO"
	.align	4
        /*0000*/ 	.byte	0x02, 0x09, 0x00, 0x00, 0x02, 0x02, 0x01, 0x00, 0x02, 0x05, 0x05, 0x00, 0x03, 0x07, 0x01, 0x01
        /*0010*/ 	.byte	0x02, 0x03, 0x00, 0x00, 0x02, 0x06, 0x01, 0x00, 0x04, 0x0b, 0x08, 0x00, 0x09, 0x00, 0x00, 0x00
        /*0020*/ 	.byte	0x00, 0x00, 0x00, 0x00


//--------------------- .nv.info._Z18sumCommSingleBlockPKiPii --------------------------
	.section	.nv.info._Z18sumCommSingleBlockPKiPii,"",@"SHT_CUDA_INFO"
	.sectionflags	@""
	.align	4


	//----- nvinfo : EIATTR_CUDA_API_VERSION
	.align		4
        /*0000*/ 	.byte	0x04, 0x37
        /*0002*/ 	.short	(.L_7 - .L_6)
.L_6:
        /*0004*/ 	.word	0x00000082


	//----- nvinfo : EIATTR_KPARAM_INFO
	.align		4
.L_7:
        /*0008*/ 	.byte	0x04, 0x17
        /*000a*/ 	.short	(.L_9 - .L_8)
.L_8:
        /*000c*/ 	.word	0x00000000
        /*0010*/ 	.short	0x0002
        /*0012*/ 	.short	0x0010
        /*0014*/ 	.byte	0x00, 0xf0, 0x11, 0x00


	//----- nvinfo : EIATTR_KPARAM_INFO
	.align		4
.L_9:
        /*0018*/ 	.byte	0x04, 0x17
        /*001a*/ 	.short	(.L_11 - .L_10)
.L_10:
        /*001c*/ 	.word	0x00000000
        /*0020*/ 	.short	0x0001
        /*0022*/ 	.short	0x0008
        /*0024*/ 	.byte	0x00, 0xf5, 0x21, 0x00


	//----- nvinfo : EIATTR_KPARAM_INFO
	.align		4
.L_11:
        /*0028*/ 	.byte	0x04, 0x17
        /*002a*/ 	.short	(.L_13 - .L_12)
.L_12:
        /*002c*/ 	.word	0x00000000
        /*0030*/ 	.short	0x0000
        /*0032*/ 	.short	0x0000
        /*0034*/ 	.byte	0x00, 0xf5, 0x21, 0x00


	//----- nvinfo : EIATTR_SPARSE_MMA_MASK
	.align		4
.L_13:
        /*0038*/ 	.byte	0x03, 0x50
        /*003a*/ 	.short	0x0000


	//----- nvinfo : EIATTR_MAXREG_COUNT
	.align		4
        /*003c*/ 	.byte	0x03, 0x1b
        /*003e*/ 	.short	0x00ff


	//----- nvinfo : EIATTR_NUM_BARRIERS
	.align		4
        /*0040*/ 	.byte	0x02, 0x4c
        /*0042*/ 	.byte	0x01
	.zero		1


	//----- nvinfo : EIATTR_MERCURY_ISA_VERSION
	.align		4
        /*0044*/ 	.byte	0x03, 0x5f
        /*0046*/ 	.short	0x0101


	//----- nvinfo : EIATTR_VRC_CTA_INIT_COUNT
	.align		4
        /*0048*/ 	.byte	0x02, 0x4a
	.zero		1
	.zero		1


	//----- nvinfo : EIATTR_EXIT_INSTR_OFFSETS
	.align		4
        /*004c*/ 	.byte	0x04, 0x1c
        /*004e*/ 	.short	(.L_15 - .L_14)


	//   ....[0]....
.L_14:
        /*0050*/ 	.word	0x000001e0


	//   ....[1]....
        /*0054*/ 	.word	0x00000250


	//----- nvinfo : EIATTR_CBANK_PARAM_SIZE
	.align		4
.L_15:
        /*0058*/ 	.byte	0x03, 0x19
        /*005a*/ 	.short	0x0014


	//----- nvinfo : EIATTR_PARAM_CBANK
	.align		4
        /*005c*/ 	.byte	0x04, 0x0a
        /*005e*/ 	.short	(.L_17 - .L_16)
	.align		4
.L_16:
        /*0060*/ 	.word	index@(.nv.constant0._Z18sumCommSingleBlockPKiPii)
        /*0064*/ 	.short	0x0380
        /*0066*/ 	.short	0x0014


	//----- nvinfo : EIATTR_SW_WAR
	.align		4
.L_17:
        /*0068*/ 	.byte	0x04, 0x36
        /*006a*/ 	.short	(.L_19 - .L_18)
.L_18:
        /*006c*/ 	.word	0x00000008
.L_19:


//--------------------- .nv.callgraph             --------------------------
	.section	.nv.callgraph,"",@"SHT_CUDA_CALLGRAPH"
	.align	4
	.sectionentsize	8
	.align		4
        /*0000*/ 	.word	0x00000000
	.align		4
        /*0004*/ 	.word	0xffffffff
	.align		4
        /*0008*/ 	.word	0x00000000
	.align		4
        /*000c*/ 	.word	0xfffffffe
	.align		4
        /*0010*/ 	.word	0x00000000
	.align		4
        /*0014*/ 	.word	0xfffffffd
	.align		4
        /*0018*/ 	.word	0x00000000
	.align		4
        /*001c*/ 	.word	0xfffffffc


//--------------------- .text._Z18sumCommSingleBlockPKiPii --------------------------
	.section	.text._Z18sumCommSingleBlockPKiPii,"ax",@progbits
	.align	128
        .global         _Z18sumCommSingleBlockPKiPii
        .type           _Z18sumCommSingleBlockPKiPii,@function
        .size           _Z18sumCommSingleBlockPKiPii,(.L_x_3 - _Z18sumCommSingleBlockPKiPii)
        .other          _Z18sumCommSingleBlockPKiPii,@"STO_CUDA_ENTRY STV_DEFAULT"
_Z18sumCommSingleBlockPKiPii:
.text._Z18sumCommSingleBlockPKiPii:
[----:B------:R-:W-:Y:S01]  /*0000*/  LDC R1, c[0x0][0x37c] ;  /* 0x0000df00ff017b82 */ /* 0x000fe20000000800 */
[----:B------:R-:W0:Y:S07]  /*0010*/  S2R R7, SR_TID.X ;  /* 0x0000000000077919 */ /* 0x000e2e0000002100 */
[----:B------:R-:W0:Y:S01]  /*0020*/  LDC.64 R2, c[0x0][0x380] ;  /* 0x0000e000ff027b82 */ /* 0x000e220000000a00 */
[----:B------:R-:W1:Y:S01]  /*0030*/  LDCU.64 UR6, c[0x0][0x358] ;  /* 0x00006b00ff0677ac */ /* 0x000e620008000a00 */
[----:B0-----:R-:W-:-:S06]  /*0040*/  IMAD.WIDE.U32 R2, R7, 0x4, R2 ;  /* 0x0000000407027825 */ /* 0x001fcc00078e0002 */
[----:B-1----:R-:W2:Y:S01]  /*0050*/  LDG.E R2, desc[UR6][R2.64] ;  /* 0x0000000602027981 */ /* 0x002ea2000c1e1900 */
[----:B------:R-:W0:Y:S01]  /*0060*/  S2UR UR5, SR_CgaCtaId ;  /* 0x00000000000579c3 */ /* 0x000e220000008800 */
[----:B------:R-:W-:Y:S01]  /*0070*/  UMOV UR4, 0x400 ;  /* 0x0000040000047882 */ /* 0x000fe20000000000 */
[----:B------:R-:W1:Y:S01]  /*0080*/  LDCU UR8, c[0x0][0x360] ;  /* 0x00006c00ff0877ac */ /* 0x000e620008000800 */
[----:B------:R-:W-:Y:S01]  /*0090*/  ISETP.NE.AND P0, PT, R7, RZ, PT ;  /* 0x000000ff0700720c */ /* 0x000fe20003f05270 */
[----:B-1----:R-:W-:Y:S02]  /*00a0*/  UISETP.GE.U32.AND UP0, UPT, UR8, 0x2, UPT ;  /* 0x000000020800788c */ /* 0x002fe4000bf06070 */
[----:B0-----:R-:W-:-:S06]  /*00b0*/  ULEA UR4, UR5, UR4, 0x18 ;  /* 0x0000000405047291 */ /* 0x001fcc000f8ec0ff */
[----:B------:R-:W-:Y:S01]  /*00c0*/  LEA R5, R7, UR4, 0x2 ;  /* 0x0000000407057c11 */ /* 0x000fe2000f8e10ff */
[----:B--2---:R-:W-:-:S05]  /*00d0*/  IMAD R0, R2, 0xa, RZ ;  /* 0x0000000a02007824 */ /* 0x004fca00078e02ff */
[----:B------:R0:W-:Y:S01]  /*00e0*/  STS [R5], R0 ;  /* 0x0000000005007388 */ /* 0x0001e20000000800 */
[----:B------:R-:W-:Y:S06]  /*00f0*/  BAR.SYNC.DEFER_BLOCKING 0x0 ;  /* 0x0000000000007b1d */ /* 0x000fec0000010000 */
[----:B------:R-:W-:Y:S05]  /*0100*/  BRA.U !UP0, `(.L_x_0) ;  /* 0x0000000108347547 */ /* 0x000fea000b800000 */
[----:B0-----:R-:W-:-:S07]  /*0110*/  IMAD.MOV.U32 R0, RZ, RZ, 0x1 ;  /* 0x00000001ff007424 */ /* 0x001fce00078e00ff */
.L_x_1:
[----:B------:R-:W-:-:S05]  /*0120*/  IMAD.SHL.U32 R6, R0, 0x2, RZ ;  /* 0x0000000200067824 */ /* 0x000fca00078e00ff */
[----:B------:R-:W-:-:S04]  /*0130*/  IADD3 R2, PT, PT, R6, -0x1, RZ ;  /* 0xffffffff06027810 */ /* 0x000fc80007ffe0ff */
[----:B------:R-:W-:-:S13]  /*0140*/  LOP3.LUT P1, RZ, R2, R7, RZ, 0xc0, !PT ;  /* 0x0000000702ff7212 */ /* 0x000fda000782c0ff */
[----:B------:R-:W-:Y:S01]  /*0150*/  @!P1 IMAD R2, R0, 0x4, R5 ;  /* 0x0000000400029824 */ /* 0x000fe200078e0205 */
[----:B------:R-:W-:Y:S01]  /*0160*/  @!P1 LDS R3, [R5] ;  /* 0x0000000005039984 */ /* 0x000fe20000000800 */
[----:B------:R-:W-:-:S04]  /*0170*/  IMAD.MOV.U32 R0, RZ, RZ, R6 ;  /* 0x000000ffff007224 */ /* 0x000fc800078e0006 */
[----:B------:R-:W0:Y:S02]  /*0180*/  @!P1 LDS R2, [R2] ;  /* 0x0000000002029984 */ /* 0x000e240000000800 */
[----:B0-----:R-:W-:-:S05]  /*0190*/  @!P1 IADD3 R4, PT, PT, R2, R3, RZ ;  /* 0x0000000302049210 */ /* 0x001fca0007ffe0ff */
[----:B------:R1:W-:Y:S01]  /*01a0*/  @!P1 STS [R5], R4 ;  /* 0x0000000405009388 */ /* 0x0003e20000000800 */
[----:B------:R-:W-:Y:S01]  /*01b0*/  BAR.SYNC.DEFER_BLOCKING 0x0 ;  /* 0x0000000000007b1d */ /* 0x000fe20000010000 */
[----:B------:R-:W-:-:S13]  /*01c0*/  ISETP.GE.U32.AND P1, PT, R6, UR8, PT ;  /* 0x0000000806007c0c */ /* 0x000fda000bf26070 */
[----:B-1----:R-:W-:Y:S05]  /*01d0*/  @!P1 BRA `(.L_x_1) ;  /* 0xfffffffc00d09947 */ /* 0x002fea000383ffff */
.L_x_0:
[----:B------:R-:W-:Y:S05]  /*01e0*/  @P0 EXIT ;  /* 0x000000000000094d */ /* 0x000fea0003800000 */
[----:B------:R-:W1:Y:S01]  /*01f0*/  S2UR UR5, SR_CgaCtaId ;  /* 0x00000000000579c3 */ /* 0x000e620000008800 */
[----:B------:R-:W-:-:S07]  /*0200*/  UMOV UR4, 0x400 ;  /* 0x0000040000047882 */ /* 0x000fce0000000000 */
[----:B------:R-:W2:Y:S01]  /*0210*/  LDC.64 R2, c[0x0][0x388] ;  /* 0x0000e200ff027b82 */ /* 0x000ea20000000a00 */
[----:B-1----:R-:W-:-:S09]  /*0220*/  ULEA UR4, UR5, UR4, 0x18 ;  /* 0x0000000405047291 */ /* 0x002fd2000f8ec0ff */
[----:B0-----:R-:W2:Y:S04]  /*0230*/  LDS R5, [UR4] ;  /* 0x00000004ff057984 */ /* 0x001ea80008000800 */
[----:B--2---:R-:W-:Y:S01]  /*0240*/  STG.E desc[UR6][R2.64], R5 ;  /* 0x0000000502007986 */ /* 0x004fe2000c101906 */
[----:B------:R-:W-:Y:S05]  /*0250*/  EXIT ;  /* 0x000000000000794d */ /* 0x000fea0003800000 */
.L_x_2:
[----:B------:R-:W-:-:S00]  /*0260*/  BRA `(.L_x_2) ;  /* 0xfffffffc00fc7947 */ /* 0x000fc0000383ffff */
[----:B------:R-:W-:-:S00]  /*0270*/  NOP ;  /* 0x0000000000007918 */ /* 0x000fc00000000000 */
        /* <DEDUP_REMOVED lines=8> */
.L_x_3:


//--------------------- .nv.shared._Z18sumCommSingleBlockPKiPii --------------------------
	.section	.nv.shared._Z18sumCommSingleBlockPKiPii,"aw",@nobits
	.sectionflags	@""
	.align	4
.nv.shared._Z18sumCommSingleBlockPKiPii:
	.zero		5120


//--------------------- .nv.shared.reserved.0     --------------------------
	.section	.nv.shared.reserved.0,"aw",@nobits
	.weak		__nv_reservedSMEM_offset_0_alias
	.size		__nv_reservedSMEM_offset_0_alias, 0, 64
	.other		__nv_reservedSMEM_offset_0_alias,@"STO_CUDA_RESERVED_SHARED STV_DEFAULT"
__nv_reservedSMEM_offset_0_alias:
	.zero		0
	.zero		64


//--------------------- .nv.constant0._Z18sumCommSingleBlockPKiPii --------------------------
	.section	.nv.constant0._Z18sumCommSingleBlockPKiPii,"a",@progbits
	.sectionflags	@""
	.align	4
.nv.constant0._Z18sumCommSingleBlockPKiPii:
	.zero		916


//--------------------- SYMBOLS --------------------------

	.type		.nv.reservedSmem.offset0,@object
	.size		.nv.reservedSmem.offset0,0x4
	.type		.nv.reservedSmem.cap,@object
	.size		.nv.reservedSmem.cap,0x4
